//
// Generated by NVIDIA NVVM Compiler
//
// Compiler Build ID: CL-36424714
// Cuda compilation tools, release 13.0, V13.0.88
// Based on NVVM 20.0.0
//

.version 9.0
.target sm_100
.address_size 64

	// .globl	_Z13find_passwordxxPKcPbPx
.const .align 1 .b8 charset[63] = {97, 98, 99, 100, 101, 102, 103, 104, 105, 106, 107, 108, 109, 110, 111, 112, 113, 114, 115, 116, 117, 118, 119, 120, 121, 122, 65, 66, 67, 68, 69, 70, 71, 72, 73, 74, 75, 76, 77, 78, 79, 80, 81, 82, 83, 84, 85, 86, 87, 88, 89, 90, 48, 49, 50, 51, 52, 53, 54, 55, 56, 57};

.visible .entry _Z13find_passwordxxPKcPbPx(
	.param .u64 _Z13find_passwordxxPKcPbPx_param_0,
	.param .u64 _Z13find_passwordxxPKcPbPx_param_1,
	.param .u64 .ptr .align 1 _Z13find_passwordxxPKcPbPx_param_2,
	.param .u64 .ptr .align 1 _Z13find_passwordxxPKcPbPx_param_3,
	.param .u64 .ptr .align 1 _Z13find_passwordxxPKcPbPx_param_4
)
{
	.reg .pred 	%p<8>;
	.reg .b16 	%rs<14>;
	.reg .b32 	%r<5>;
	.reg .b64 	%rd<86>;

	ld.param.u64 	%rd5, [_Z13find_passwordxxPKcPbPx_param_0];
	ld.param.u64 	%rd6, [_Z13find_passwordxxPKcPbPx_param_1];
	ld.param.u64 	%rd7, [_Z13find_passwordxxPKcPbPx_param_2];
	ld.param.u64 	%rd3, [_Z13find_passwordxxPKcPbPx_param_3];
	ld.param.u64 	%rd4, [_Z13find_passwordxxPKcPbPx_param_4];
	cvta.to.global.u64 	%rd1, %rd7;
	mov.u32 	%r1, %ctaid.x;
	mov.u32 	%r2, %ntid.x;
	mov.u32 	%r3, %tid.x;
	mad.lo.s32 	%r4, %r1, %r2, %r3;
	cvt.u64.u32 	%rd8, %r4;
	add.s64 	%rd2, %rd5, %rd8;
	setp.ge.s64 	%p1, %rd2, %rd6;
	@%p1 bra 	$L__BB0_8;
	mul.hi.s64 	%rd9, %rd2, -8925843906633654007;
	add.s64 	%rd10, %rd9, %rd2;
	shr.u64 	%rd11, %rd10, 63;
	shr.s64 	%rd12, %rd10, 5;
	add.s64 	%rd13, %rd12, %rd11;
	mul.lo.s64 	%rd14, %rd13, 62;
	sub.s64 	%rd15, %rd2, %rd14;
	mov.u64 	%rd16, charset;
	add.s64 	%rd17, %rd16, %rd15;
	ld.const.u8 	%rs1, [%rd17];
	ld.global.u8 	%rs2, [%rd1];
	setp.ne.s16 	%p2, %rs1, %rs2;
	@%p2 bra 	$L__BB0_8;
	mul.hi.s64 	%rd23, %rd13, -8925843906633654007;
	add.s64 	%rd24, %rd23, %rd13;
	shr.u64 	%rd25, %rd24, 63;
	shr.s64 	%rd26, %rd24, 5;
	add.s64 	%rd27, %rd26, %rd25;
	mul.lo.s64 	%rd28, %rd27, 62;
	sub.s64 	%rd29, %rd13, %rd28;
	add.s64 	%rd31, %rd16, %rd29;
	ld.const.u8 	%rs3, [%rd31];
	ld.global.u8 	%rs4, [%rd1+1];
	setp.ne.s16 	%p3, %rs3, %rs4;
	@%p3 bra 	$L__BB0_8;
	mul.hi.s64 	%rd32, %rd2, 2457006494729263899;
	shr.u64 	%rd33, %rd32, 63;
	shr.s64 	%rd34, %rd32, 9;
	add.s64 	%rd35, %rd34, %rd33;
	mul.hi.s64 	%rd36, %rd35, -8925843906633654007;
	add.s64 	%rd37, %rd36, %rd35;
	shr.u64 	%rd38, %rd37, 63;
	shr.s64 	%rd39, %rd37, 5;
	add.s64 	%rd40, %rd39, %rd38;
	mul.lo.s64 	%rd41, %rd40, 62;
	sub.s64 	%rd42, %rd35, %rd41;
	add.s64 	%rd44, %rd16, %rd42;
	ld.const.u8 	%rs5, [%rd44];
	ld.global.u8 	%rs6, [%rd1+2];
	setp.ne.s16 	%p4, %rs5, %rs6;
	@%p4 bra 	$L__BB0_8;
	mul.hi.s64 	%rd45, %rd2, 2536264768752788541;
	shr.u64 	%rd46, %rd45, 63;
	shr.s64 	%rd47, %rd45, 15;
	add.s64 	%rd48, %rd47, %rd46;
	mul.hi.s64 	%rd49, %rd48, -8925843906633654007;
	add.s64 	%rd50, %rd49, %rd48;
	shr.u64 	%rd51, %rd50, 63;
	shr.s64 	%rd52, %rd50, 5;
	add.s64 	%rd53, %rd52, %rd51;
	mul.lo.s64 	%rd54, %rd53, 62;
	sub.s64 	%rd55, %rd48, %rd54;
	add.s64 	%rd57, %rd16, %rd55;
	ld.const.u8 	%rs7, [%rd57];
	ld.global.u8 	%rs8, [%rd1+3];
	setp.ne.s16 	%p5, %rs7, %rs8;
	@%p5 bra 	$L__BB0_8;
	mul.hi.s64 	%rd58, %rd2, 5236159522586402149;
	shr.u64 	%rd59, %rd58, 63;
	shr.s64 	%rd60, %rd58, 22;
	add.s64 	%rd61, %rd60, %rd59;
	mul.hi.s64 	%rd62, %rd61, -8925843906633654007;
	add.s64 	%rd63, %rd62, %rd61;
	shr.u64 	%rd64, %rd63, 63;
	shr.s64 	%rd65, %rd63, 5;
	add.s64 	%rd66, %rd65, %rd64;
	mul.lo.s64 	%rd67, %rd66, 62;
	sub.s64 	%rd68, %rd61, %rd67;
	add.s64 	%rd70, %rd16, %rd68;
	ld.const.u8 	%rs9, [%rd70];
	ld.global.u8 	%rs10, [%rd1+4];
	setp.ne.s16 	%p6, %rs9, %rs10;
	@%p6 bra 	$L__BB0_8;
	mul.hi.s64 	%rd71, %rd2, 2702533947141368851;
	shr.u64 	%rd72, %rd71, 63;
	shr.s64 	%rd73, %rd71, 27;
	add.s64 	%rd74, %rd73, %rd72;
	mul.hi.s64 	%rd75, %rd74, -8925843906633654007;
	add.s64 	%rd76, %rd75, %rd74;
	shr.u64 	%rd77, %rd76, 63;
	shr.s64 	%rd78, %rd76, 5;
	add.s64 	%rd79, %rd78, %rd77;
	mul.lo.s64 	%rd80, %rd79, 62;
	sub.s64 	%rd81, %rd74, %rd80;
	add.s64 	%rd83, %rd16, %rd81;
	ld.const.u8 	%rs11, [%rd83];
	ld.global.u8 	%rs12, [%rd1+5];
	setp.ne.s16 	%p7, %rs11, %rs12;
	@%p7 bra 	$L__BB0_8;
	cvta.to.global.u64 	%rd84, %rd3;
	mov.b16 	%rs13, 1;
	st.global.u8 	[%rd84], %rs13;
	cvta.to.global.u64 	%rd85, %rd4;
	st.global.u64 	[%rd85], %rd2;
$L__BB0_8:
	ret;

}


// ===== COMPILED SASS (sm_100) =====

	.target	sm_100

	.elftype	@"ET_EXEC"


//--------------------- .note.nv.tkinfo           --------------------------
	.section	.note.nv.tkinfo,"",@"SHT_NOTE"
	.sectionflags	@"SHF_NOTE_NV_TKINFO"
	.tkinfo
        /*0018*/ 	.word	0x00000002
        /*0030*/ 	.string	""
        /*0030*/ 	.string	"ptxas"
        /*0030*/ 	.string	"Cuda compilation tools, release 13.0, V13.0.88"
        /*0030*/ 	.string	"Build cuda_13.0.r13.0/compiler.36424714_0"
        /*0030*/ 	.string	"-arch sm_100 -m 64 "



//--------------------- .note.nv.cuinfo           --------------------------
	.section	.note.nv.cuinfo,"",@"SHT_NOTE"
	.sectionflags	@"SHF_NOTE_NV_CUINFO"
        /*0018*/ 	.short	0x0002
        /*001a*/ 	.short	0x0064
        /*001c*/ 	.short	0x0082
	.zero		2


//--------------------- .nv.info                  --------------------------
	.section	.nv.info,"",@"SHT_CUDA_INFO"
	.align	4


	//----- nvinfo : EIATTR_REGCOUNT
	.align		4
        /*0000*/ 	.byte	0x04, 0x2f
        /*0002*/ 	.short	(.L_2 - .L_1)
	.align		4
.L_1:
        /*0004*/ 	.word	index@(_Z13find_passwordxxPKcPbPx)
        /*0008*/ 	.word	0x00000014


	//----- nvinfo : EIATTR_FRAME_SIZE
	.align		4
.L_2:
        /*000c*/ 	.byte	0x04, 0x11
        /*000e*/ 	.short	(.L_4 - .L_3)
	.align		4
.L_3:
        /*0010*/ 	.word	index@(_Z13find_passwordxxPKcPbPx)
        /*0014*/ 	.word	0x00000000


	//----- nvinfo : EIATTR_MIN_STACK_SIZE
	.align		4
.L_4:
        /*0018*/ 	.byte	0x04, 0x12
        /*001a*/ 	.short	(.L_6 - .L_5)
	.align		4
.L_5:
        /*001c*/ 	.word	index@(_Z13find_passwordxxPKcPbPx)
        /*0020*/ 	.word	0x00000000
.L_6:


//--------------------- .nv.compat                --------------------------
	.section	.nv.compat,"",@"SHT_CUDA_COMPAT_INFO"
	.align	4
        /*0000*/ 	.byte	0x02, 0x09, 0x00, 0x00, 0x02, 0x02, 0x01, 0x00, 0x02, 0x05, 0x05, 0x00, 0x03, 0x07, 0x01, 0x01
        /*0010*/ 	.byte	0x02, 0x03, 0x00, 0x00, 0x02, 0x06, 0x01, 0x00, 0x04, 0x0b, 0x08, 0x00, 0x09, 0x00, 0x00, 0x00
        /*0020*/ 	.byte	0x00, 0x00, 0x00, 0x00


//--------------------- .nv.info._Z13find_passwordxxPKcPbPx --------------------------
	.section	.nv.info._Z13find_passwordxxPKcPbPx,"",@"SHT_CUDA_INFO"
	.sectionflags	@""
	.align	4


	//----- nvinfo : EIATTR_CUDA_API_VERSION
	.align		4
        /*0000*/ 	.byte	0x04, 0x37
        /*0002*/ 	.short	(.L_8 - .L_7)
.L_7:
        /*0004*/ 	.word	0x00000082


	//----- nvinfo : EIATTR_KPARAM_INFO
	.align		4
.L_8:
        /*0008*/ 	.byte	0x04, 0x17
        /*000a*/ 	.short	(.L_10 - .L_9)
.L_9:
        /*000c*/ 	.word	0x00000000
        /*0010*/ 	.short	0x0004
        /*0012*/ 	.short	0x0020
        /*0014*/ 	.byte	0x00, 0xf5, 0x21, 0x00


	//----- nvinfo : EIATTR_KPARAM_INFO
	.align		4
.L_10:
        /*0018*/ 	.byte	0x04, 0x17
        /*001a*/ 	.short	(.L_12 - .L_11)
.L_11:
        /*001c*/ 	.word	0x00000000
        /*0020*/ 	.short	0x0003
        /*0022*/ 	.short	0x0018
        /*0024*/ 	.byte	0x00, 0xf5, 0x21, 0x00


	//----- nvinfo : EIATTR_KPARAM_INFO
	.align		4
.L_12:
        /*0028*/ 	.byte	0x04, 0x17
        /*002a*/ 	.short	(.L_14 - .L_13)
.L_13:
        /*002c*/ 	.word	0x00000000
        /*0030*/ 	.short	0x0002
        /*0032*/ 	.short	0x0010
        /*0034*/ 	.byte	0x00, 0xf5, 0x21, 0x00


	//----- nvinfo : EIATTR_KPARAM_INFO
	.align		4
.L_14:
        /*0038*/ 	.byte	0x04, 0x17
        /*003a*/ 	.short	(.L_16 - .L_15)
.L_15:
        /*003c*/ 	.word	0x00000000
        /*0040*/ 	.short	0x0001
        /*0042*/ 	.short	0x0008
        /*0044*/ 	.byte	0x00, 0xf0, 0x21, 0x00


	//----- nvinfo : EIATTR_KPARAM_INFO
	.align		4
.L_16:
        /*0048*/ 	.byte	0x04, 0x17
        /*004a*/ 	.short	(.L_18 - .L_17)
.L_17:
        /*004c*/ 	.word	0x00000000
        /*0050*/ 	.short	0x0000
        /*0052*/ 	.short	0x0000
        /*0054*/ 	.byte	0x00, 0xf0, 0x21, 0x00


	//----- nvinfo : EIATTR_SPARSE_MMA_MASK
	.align		4
.L_18:
        /*0058*/ 	.byte	0x03, 0x50
        /*005a*/ 	.short	0x0000


	//----- nvinfo : EIATTR_MAXREG_COUNT
	.align		4
        /*005c*/ 	.byte	0x03, 0x1b
        /*005e*/ 	.short	0x00ff


	//----- nvinfo : EIATTR_MERCURY_ISA_VERSION
	.align		4
        /*0060*/ 	.byte	0x03, 0x5f
        /*0062*/ 	.short	0x0101


	//----- nvinfo : EIATTR_VRC_CTA_INIT_COUNT
	.align		4
        /*0064*/ 	.byte	0x02, 0x4a
	.zero		1
	.zero		1


	//----- nvinfo : EIATTR_EXIT_INSTR_OFFSETS
	.align		4
        /*0068*/ 	.byte	0x04, 0x1c
        /*006a*/ 	.short	(.L_20 - .L_19)


	//   ....[0]....
.L_19:
        /*006c*/ 	.word	0x000000a0


	//   ....[1]....
        /*0070*/ 	.word	0x00000210


	//   ....[2]....
        /*0074*/ 	.word	0x00000370


	//   ....[3]....
        /*0078*/ 	.word	0x000005a0


	//   ....[4]....
        /*007c*/ 	.word	0x000007d0


	//   ....[5]....
        /*0080*/ 	.word	0x00000a00


	//   ....[6]....
        /*0084*/ 	.word	0x00000c30


	//   ....[7]....
        /*0088*/ 	.word	0x00000c90


	//----- nvinfo : EIATTR_CBANK_PARAM_SIZE
	.align		4
.L_20:
        /*008c*/ 	.byte	0x03, 0x19
        /*008e*/ 	.short	0x0028


	//----- nvinfo : EIATTR_PARAM_CBANK
	.align		4
        /*0090*/ 	.byte	0x04, 0x0a
        /*0092*/ 	.short	(.L_22 - .L_21)
	.align		4
.L_21:
        /*0094*/ 	.word	index@(.nv.constant0._Z13find_passwordxxPKcPbPx)
        /*0098*/ 	.short	0x0380
        /*009a*/ 	.short	0x0028


	//----- nvinfo : EIATTR_SW_WAR
	.align		4
.L_22:
        /*009c*/ 	.byte	0x04, 0x36
        /*009e*/ 	.short	(.L_24 - .L_23)
.L_23:
        /*00a0*/ 	.word	0x00000008
.L_24:


//--------------------- .nv.callgraph             --------------------------
	.section	.nv.callgraph,"",@"SHT_CUDA_CALLGRAPH"
	.align	4
	.sectionentsize	8
	.align		4
        /*0000*/ 	.word	0x00000000
	.align		4
        /*0004*/ 	.word	0xffffffff
	.align		4
        /*0008*/ 	.word	0x00000000
	.align		4
        /*000c*/ 	.word	0xfffffffe
	.align		4
        /*0010*/ 	.word	0x00000000
	.align		4
        /*0014*/ 	.word	0xfffffffd
	.align		4
        /*0018*/ 	.word	0x00000000
	.align		4
        /*001c*/ 	.word	0xfffffffc


//--------------------- .nv.constant3             --------------------------
	.section	.nv.constant3,"a",@progbits
.nv.constant3:
	.type		charset,@object
	.size		charset,(.L_0 - charset)
charset:
        /*0000*/ 	.byte	0x61, 0x62, 0x63, 0x64, 0x65, 0x66, 0x67, 0x68, 0x69, 0x6a, 0x6b, 0x6c, 0x6d, 0x6e, 0x6f, 0x70
        /*0010*/ 	.byte	0x71, 0x72, 0x73, 0x74, 0x75, 0x76, 0x77, 0x78, 0x79, 0x7a, 0x41, 0x42, 0x43, 0x44, 0x45, 0x46
        /*0020*/ 	.byte	0x47, 0x48, 0x49, 0x4a, 0x4b, 0x4c, 0x4d, 0x4e, 0x4f, 0x50, 0x51, 0x52, 0x53, 0x54, 0x55, 0x56
        /*0030*/ 	.byte	0x57, 0x58, 0x59, 0x5a, 0x30, 0x31, 0x32, 0x33, 0x34, 0x35, 0x36, 0x37, 0x38, 0x39, 0x00
.L_0:


//--------------------- .text._Z13find_passwordxxPKcPbPx --------------------------
	.section	.text._Z13find_passwordxxPKcPbPx,"ax",@progbits
	.align	128
        .global         _Z13find_passwordxxPKcPbPx
        .type           _Z13find_passwordxxPKcPbPx,@function
        .size           _Z13find_passwordxxPKcPbPx,(.L_x_1 - _Z13find_passwordxxPKcPbPx)
        .other          _Z13find_passwordxxPKcPbPx,@"STO_CUDA_ENTRY STV_DEFAULT"
_Z13find_passwordxxPKcPbPx:
.text._Z13find_passwordxxPKcPbPx:
[----:B------:R-:W-:Y:S01]  /*0000*/  LDC R1, c[0x0][0x37c] ;  /* 0x0000df00ff017b82 */ /* 0x000fe20000000800 */
[----:B------:R-:W0:Y:S07]  /*0010*/  S2R R3, SR_TID.X ;  /* 0x0000000000037919 */ /* 0x000e2e0000002100 */
[----:B------:R-:W0:Y:S01]  /*0020*/  S2UR UR4, SR_CTAID.X ;  /* 0x00000000000479c3 */ /* 0x000e220000002500 */
[----:B------:R-:W1:Y:S07]  /*0030*/  LDCU.128 UR8, c[0x0][0x380] ;  /* 0x00007000ff0877ac */ /* 0x000e6e0008000c00 */
[----:B------:R-:W0:Y:S02]  /*0040*/  LDC R2, c[0x0][0x360] ;  /* 0x0000d800ff027b82 */ /* 0x000e240000000800 */
[----:B0-----:R-:W-:-:S05]  /*0050*/  IMAD R2, R2, UR4, R3 ;  /* 0x0000000402027c24 */ /* 0x001fca000f8e0203 */
[----:B-1----:R-:W-:-:S04]  /*0060*/  IADD3 R2, P1, PT, R2, UR8, RZ ;  /* 0x0000000802027c10 */ /* 0x002fc8000ff3e0ff */
[----:B------:R-:W-:Y:S01]  /*0070*/  ISETP.GE.U32.AND P0, PT, R2, UR10, PT ;  /* 0x0000000a02007c0c */ /* 0x000fe2000bf06070 */
[----:B------:R-:W-:-:S05]  /*0080*/  IMAD.X R3, RZ, RZ, UR9, P1 ;  /* 0x00000009ff037e24 */ /* 0x000fca00088e06ff */
[----:B------:R-:W-:-:S13]  /*0090*/  ISETP.GE.AND.EX P0, PT, R3, UR11, PT, P0 ;  /* 0x0000000b03007c0c */ /* 0x000fda000bf06300 */
[----:B------:R-:W-:Y:S05]  /*00a0*/  @P0 EXIT ;  /* 0x000000000000094d */ /* 0x000fea0003800000 */
[----:B------:R-:W0:Y:S01]  /*00b0*/  LDC.64 R4, c[0x0][0x390] ;  /* 0x0000e400ff047b82 */ /* 0x000e220000000a00 */
[----:B------:R-:W0:Y:S02]  /*00c0*/  LDCU.64 UR4, c[0x0][0x358] ;  /* 0x00006b00ff0477ac */ /* 0x000e240008000a00 */
[----:B0-----:R-:W2:Y:S01]  /*00d0*/  LDG.E.U8 R13, desc[UR4][R4.64] ;  /* 0x00000004040d7981 */ /* 0x001ea2000c1e1100 */
[----:B------:R-:W-:-:S04]  /*00e0*/  IMAD.WIDE.U32 R6, R3, 0x10842109, RZ ;  /* 0x1084210903067825 */ /* 0x000fc800078e00ff */
[----:B------:R-:W-:-:S04]  /*00f0*/  IMAD.WIDE.U32 R8, P0, R2, -0x7bdef7be, R6 ;  /* 0x8421084202087825 */ /* 0x000fc80007800006 */
[C---:B------:R-:W-:Y:S01]  /*0100*/  IMAD.WIDE.U32 R6, R2.reuse, 0x10842109, RZ ;  /* 0x1084210902067825 */ /* 0x040fe200078e00ff */
[----:B------:R-:W-:-:S04]  /*0110*/  IADD3 R10, P1, PT, R2, R9, RZ ;  /* 0x00000009020a7210 */ /* 0x000fc80007f3e0ff */
[----:B------:R-:W-:Y:S02]  /*0120*/  IADD3.X R11, PT, PT, RZ, R3, RZ, P0, P1 ;  /* 0x00000003ff0b7210 */ /* 0x000fe400007e24ff */
[----:B------:R-:W-:-:S05]  /*0130*/  IADD3 RZ, P0, PT, R7, R8, RZ ;  /* 0x0000000807ff7210 */ /* 0x000fca0007f1e0ff */
[----:B------:R-:W-:-:S03]  /*0140*/  IMAD.WIDE.U32.X R6, R3, -0x7bdef7be, R10, P0 ;  /* 0x8421084203067825 */ /* 0x000fc600000e040a */
[----:B------:R-:W-:-:S04]  /*0150*/  IADD3 R15, P0, PT, -R2, R6, RZ ;  /* 0x00000006020f7210 */ /* 0x000fc80007f1e1ff */
[----:B------:R-:W-:Y:S01]  /*0160*/  IADD3 R0, P1, PT, R15, -0x10842109, RZ ;  /* 0xef7bdef70f007810 */ /* 0x000fe20007f3e0ff */
[----:B------:R-:W-:Y:S01]  /*0170*/  IMAD.X R6, R7, 0x1, ~R3, P0 ;  /* 0x0000000107067824 */ /* 0x000fe200000e0e03 */
[----:B------:R-:W-:-:S04]  /*0180*/  ISETP.LT.AND P0, PT, R3, RZ, PT ;  /* 0x000000ff0300720c */ /* 0x000fc80003f01270 */
[----:B------:R-:W-:Y:S02]  /*0190*/  IADD3.X R7, PT, PT, R6, 0x7bdef7bd, RZ, P1, !PT ;  /* 0x7bdef7bd06077810 */ /* 0x000fe40000ffe4ff */
[----:B------:R-:W-:Y:S02]  /*01a0*/  SEL R15, R0, R15, P0 ;  /* 0x0000000f000f7207 */ /* 0x000fe40000000000 */
[----:B------:R-:W-:-:S04]  /*01b0*/  SEL R6, R7, R6, P0 ;  /* 0x0000000607067207 */ /* 0x000fc80000000000 */
[----:B------:R-:W-:-:S04]  /*01c0*/  SHF.R.S64 R15, R15, 0x5, R6 ;  /* 0x000000050f0f7819 */ /* 0x000fc80000001006 */
[----:B------:R-:W-:-:S05]  /*01d0*/  LEA.HI R15, P2, R6, R15, RZ, 0x1 ;  /* 0x0000000f060f7211 */ /* 0x000fca00078508ff */
[----:B------:R-:W-:-:S06]  /*01e0*/  IMAD R0, R15, -0x3e, R2 ;  /* 0xffffffc20f007824 */ /* 0x000fcc00078e0202 */
[----:B------:R-:W2:Y:S02]  /*01f0*/  LDC.U8 R0, c[0x3][R0] ;  /* 0x00c0000000007b82 */ /* 0x000ea40000000000 */
[----:B--2---:R-:W-:-:S13]  /*0200*/  ISETP.NE.AND P1, PT, R0, R13, PT ;  /* 0x0000000d0000720c */ /* 0x004fda0003f25270 */
[----:B------:R-:W-:Y:S05]  /*0210*/  @P1 EXIT ;  /* 0x000000000000194d */ /* 0x000fea0003800000 */
[----:B------:R-:W2:Y:S01]  /*0220*/  LDG.E.U8 R13, desc[UR4][R4.64+0x1] ;  /* 0x00000104040d7981 */ /* 0x000ea2000c1e1100 */
[----:B------:R-:W-:-:S05]  /*0230*/  LEA.HI.X.SX32 R17, R6, RZ, 0x1b, P2 ;  /* 0x000000ff06117211 */ /* 0x000fca00010fdeff */
[----:B------:R-:W-:-:S04]  /*0240*/  IMAD.WIDE.U32 R6, R17, 0x10842109, RZ ;  /* 0x1084210911067825 */ /* 0x000fc800078e00ff */
[----:B------:R-:W-:-:S04]  /*0250*/  IMAD.WIDE.U32 R8, P1, R15, -0x7bdef7be, R6 ;  /* 0x842108420f087825 */ /* 0x000fc80007820006 */
[C---:B------:R-:W-:Y:S01]  /*0260*/  IMAD.WIDE.U32 R6, R15.reuse, 0x10842109, RZ ;  /* 0x108421090f067825 */ /* 0x040fe200078e00ff */
[----:B------:R-:W-:-:S04]  /*0270*/  IADD3 R10, P2, PT, R15, R9, RZ ;  /* 0x000000090f0a7210 */ /* 0x000fc80007f5e0ff */
[----:B------:R-:W-:Y:S02]  /*0280*/  IADD3.X R11, PT, PT, RZ, R17, RZ, P1, P2 ;  /* 0x00000011ff0b7210 */ /* 0x000fe40000fe44ff */
[----:B------:R-:W-:Y:S02]  /*0290*/  IADD3 RZ, P1, PT, R7, R8, RZ ;  /* 0x0000000807ff7210 */ /* 0x000fe40007f3e0ff */
[----:B------:R-:W-:-:S03]  /*02a0*/  ISETP.LT.AND P2, PT, R17, RZ, PT ;  /* 0x000000ff1100720c */ /* 0x000fc60003f41270 */
[----:B------:R-:W-:-:S03]  /*02b0*/  IMAD.WIDE.U32.X R6, R17, -0x7bdef7be, R10, P1 ;  /* 0x8421084211067825 */ /* 0x000fc600008e040a */
[----:B------:R-:W-:-:S05]  /*02c0*/  IADD3 R0, P1, PT, -R15, R6, RZ ;  /* 0x000000060f007210 */ /* 0x000fca0007f3e1ff */
[----:B------:R-:W-:Y:S01]  /*02d0*/  IMAD.X R7, R7, 0x1, ~R17, P1 ;  /* 0x0000000107077824 */ /* 0x000fe200008e0e11 */
[----:B------:R-:W-:-:S04]  /*02e0*/  IADD3 R9, P1, PT, R0, -0x10842109, RZ ;  /* 0xef7bdef700097810 */ /* 0x000fc80007f3e0ff */
[----:B------:R-:W-:Y:S02]  /*02f0*/  IADD3.X R6, PT, PT, R7, 0x7bdef7bd, RZ, P1, !PT ;  /* 0x7bdef7bd07067810 */ /* 0x000fe40000ffe4ff */
[----:B------:R-:W-:Y:S02]  /*0300*/  SEL R0, R9, R0, P2 ;  /* 0x0000000009007207 */ /* 0x000fe40001000000 */
[----:B------:R-:W-:-:S04]  /*0310*/  SEL R7, R6, R7, P2 ;  /* 0x0000000706077207 */ /* 0x000fc80001000000 */
[----:B------:R-:W-:-:S04]  /*0320*/  SHF.R.S64 R0, R0, 0x5, R7 ;  /* 0x0000000500007819 */ /* 0x000fc80000001007 */
[----:B------:R-:W-:-:S05]  /*0330*/  LEA.HI R0, R7, R0, RZ, 0x1 ;  /* 0x0000000007007211 */ /* 0x000fca00078f08ff */
[----:B------:R-:W-:-:S06]  /*0340*/  IMAD R0, R0, -0x3e, R15 ;  /* 0xffffffc200007824 */ /* 0x000fcc00078e020f */
[----:B------:R-:W2:Y:S02]  /*0350*/  LDC.U8 R0, c[0x3][R0] ;  /* 0x00c0000000007b82 */ /* 0x000ea40000000000 */
[----:B--2---:R-:W-:-:S13]  /*0360*/  ISETP.NE.AND P1, PT, R0, R13, PT ;  /* 0x0000000d0000720c */ /* 0x004fda0003f25270 */
[----:B------:R-:W-:Y:S05]  /*0370*/  @P1 EXIT ;  /* 0x000000000000194d */ /* 0x000fea0003800000 */
[----:B------:R-:W2:Y:S01]  /*0380*/  LDG.E.U8 R0, desc[UR4][R4.64+0x2] ;  /* 0x0000020404007981 */ /* 0x000ea2000c1e1100 */
[----:B------:R-:W-:-:S04]  /*0390*/  IMAD.WIDE.U32 R6, R3, -0x5ed5a4e5, RZ ;  /* 0xa12a5b1b03067825 */ /* 0x000fc800078e00ff */
[----:B------:R-:W-:-:S04]  /*03a0*/  IMAD.WIDE.U32 R8, P1, R2, 0x22190a63, R6 ;  /* 0x22190a6302087825 */ /* 0x000fc80007820006 */
[----:B------:R-:W-:-:S04]  /*03b0*/  IMAD.WIDE.U32 R6, R2, -0x5ed5a4e5, RZ ;  /* 0xa12a5b1b02067825 */ /* 0x000fc800078e00ff */
[----:B------:R-:W-:Y:S01]  /*03c0*/  IMAD.X R11, RZ, RZ, RZ, P1 ;  /* 0x000000ffff0b7224 */ /* 0x000fe200008e06ff */
[----:B------:R-:W-:Y:S01]  /*03d0*/  IADD3 RZ, P1, PT, R7, R8, RZ ;  /* 0x0000000807ff7210 */ /* 0x000fe20007f3e0ff */
[----:B------:R-:W-:-:S04]  /*03e0*/  IMAD.MOV.U32 R10, RZ, RZ, R9 ;  /* 0x000000ffff0a7224 */ /* 0x000fc800078e0009 */
[----:B------:R-:W-:-:S03]  /*03f0*/  IMAD.WIDE.U32.X R6, R3, 0x22190a63, R10, P1 ;  /* 0x22190a6303067825 */ /* 0x000fc600008e040a */
[----:B------:R-:W-:-:S04]  /*0400*/  IADD3 R13, P1, PT, R6, 0x5ed5a4e5, RZ ;  /* 0x5ed5a4e5060d7810 */ /* 0x000fc80007f3e0ff */
[----:B------:R-:W-:Y:S02]  /*0410*/  IADD3.X R9, PT, PT, R7, -0x22190a64, RZ, P1, !PT ;  /* 0xdde6f59c07097810 */ /* 0x000fe40000ffe4ff */
[----:B------:R-:W-:Y:S02]  /*0420*/  SEL R13, R13, R6, P0 ;  /* 0x000000060d0d7207 */ /* 0x000fe40000000000 */
[----:B------:R-:W-:-:S04]  /*0430*/  SEL R6, R9, R7, P0 ;  /* 0x0000000709067207 */ /* 0x000fc80000000000 */
[----:B------:R-:W-:-:S04]  /*0440*/  SHF.R.S64 R13, R13, 0x9, R6 ;  /* 0x000000090d0d7819 */ /* 0x000fc80000001006 */
[----:B------:R-:W-:-:S04]  /*0450*/  LEA.HI R13, P1, R6, R13, RZ, 0x1 ;  /* 0x0000000d060d7211 */ /* 0x000fc800078308ff */
        /* <DEDUP_REMOVED lines=17> */
[----:B------:R-:W-:-:S04]  /*0570*/  IMAD R6, R6, -0x3e, R13 ;  /* 0xffffffc206067824 */ /* 0x000fc800078e020d */
        /* <DEDUP_REMOVED lines=73> */
[----:B------:R0:W2:Y:S01]  /*0a10*/  LDG.E.U8 R4, desc[UR4][R4.64+0x5] ;  /* 0x0000050404047981 */ /* 0x0000a2000c1e1100 */
[----:B------:R-:W-:-:S04]  /*0a20*/  IMAD.WIDE.U32 R6, R3, 0x68cbac13, RZ ;  /* 0x68cbac1303067825 */ /* 0x000fc800078e00ff */
[----:B------:R-:W-:-:S04]  /*0a30*/  IMAD.WIDE.U32 R8, P1, R2, 0x2581544e, R6 ;  /* 0x2581544e02087825 */ /* 0x000fc80007820006 */
[----:B------:R-:W-:-:S04]  /*0a40*/  IMAD.WIDE.U32 R6, R2, 0x68cbac13, RZ ;  /* 0x68cbac1302067825 */ /* 0x000fc800078e00ff */
[----:B------:R-:W-:Y:S01]  /*0a50*/  IMAD.X R11, RZ, RZ, RZ, P1 ;  /* 0x000000ffff0b7224 */ /* 0x000fe200008e06ff */
[----:B------:R-:W-:Y:S01]  /*0a60*/  IADD3 RZ, P1, PT, R7, R8, RZ ;  /* 0x0000000807ff7210 */ /* 0x000fe20007f3e0ff */
[----:B------:R-:W-:-:S04]  /*0a70*/  IMAD.MOV.U32 R10, RZ, RZ, R9 ;  /* 0x000000ffff0a7224 */ /* 0x000fc800078e0009 */
[----:B------:R-:W-:-:S03]  /*0a80*/  IMAD.WIDE.U32.X R6, R3, 0x2581544e, R10, P1 ;  /* 0x2581544e03067825 */ /* 0x000fc600008e040a */
[----:B------:R-:W-:-:S04]  /*0a90*/  IADD3 R13, P1, PT, R6, -0x68cbac13, RZ ;  /* 0x973453ed060d7810 */ /* 0x000fc80007f3e0ff */
[----:B------:R-:W-:Y:S02]  /*0aa0*/  IADD3.X R9, PT, PT, R7, -0x2581544f, RZ, P1, !PT ;  /* 0xda7eabb107097810 */ /* 0x000fe40000ffe4ff */
[----:B------:R-:W-:Y:S02]  /*0ab0*/  SEL R13, R13, R6, P0 ;  /* 0x000000060d0d7207 */ /* 0x000fe40000000000 */
[----:B------:R-:W-:-:S04]  /*0ac0*/  SEL R6, R9, R7, P0 ;  /* 0x0000000709067207 */ /* 0x000fc80000000000 */
[----:B------:R-:W-:-:S04]  /*0ad0*/  SHF.R.S64 R13, R13, 0x1b, R6 ;  /* 0x0000001b0d0d7819 */ /* 0x000fc80000001006 */
[----:B------:R-:W-:-:S04]  /*0ae0*/  LEA.HI R13, P0, R6, R13, RZ, 0x1 ;  /* 0x0000000d060d7211 */ /* 0x000fc800078108ff */
[----:B0-----:R-:W-:-:S05]  /*0af0*/  LEA.HI.X.SX32 R5, R6, RZ, 0x5, P0 ;  /* 0x000000ff06057211 */ /* 0x001fca00000f2eff */
        /* <DEDUP_REMOVED lines=20> */
[----:B------:R-:W0:Y:S01]  /*0c40*/  LDC.64 R4, c[0x0][0x398] ;  /* 0x0000e600ff047b82 */ /* 0x000e220000000a00 */
[----:B------:R-:W-:-:S07]  /*0c50*/  IMAD.MOV.U32 R0, RZ, RZ, 0x1 ;  /* 0x00000001ff007424 */ /* 0x000fce00078e00ff */
[----:B------:R-:W1:Y:S01]  /*0c60*/  LDC.64 R6, c[0x0][0x3a0] ;  /* 0x0000e800ff067b82 */ /* 0x000e620000000a00 */
[----:B0-----:R-:W-:Y:S04]  /*0c70*/  STG.E.U8 desc[UR4][R4.64], R0 ;  /* 0x0000000004007986 */ /* 0x001fe8000c101104 */
[----:B-1----:R-:W-:Y:S01]  /*0c80*/  STG.E.64 desc[UR4][R6.64], R2 ;  /* 0x0000000206007986 */ /* 0x002fe2000c101b04 */
[----:B------:R-:W-:Y:S05]  /*0c90*/  EXIT ;  /* 0x000000000000794d */ /* 0x000fea0003800000 */
.L_x_0:
[----:B------:R-:W-:-:S00]  /*0ca0*/  BRA `(.L_x_0) ;  /* 0xfffffffc00fc7947 */ /* 0x000fc0000383ffff */
[----:B------:R-:W-:-:S00]  /*0cb0*/  NOP ;  /* 0x0000000000007918 */ /* 0x000fc00000000000 */
        /* <DEDUP_REMOVED lines=12> */
.L_x_1:


//--------------------- .nv.shared.reserved.0     --------------------------
	.section	.nv.shared.reserved.0,"aw",@nobits
	.weak		__nv_reservedSMEM_offset_0_alias
	.size		__nv_reservedSMEM_offset_0_alias, 0, 64
	.other		__nv_reservedSMEM_offset_0_alias,@"STO_CUDA_RESERVED_SHARED STV_DEFAULT"
__nv_reservedSMEM_offset_0_alias:
	.zero		0
	.zero		64


//--------------------- .nv.constant0._Z13find_passwordxxPKcPbPx --------------------------
	.section	.nv.constant0._Z13find_passwordxxPKcPbPx,"a",@progbits
	.sectionflags	@""
	.align	4
.nv.constant0._Z13find_passwordxxPKcPbPx:
	.zero		936


//--------------------- SYMBOLS --------------------------

	.type		.nv.reservedSmem.offset0,@object
	.size		.nv.reservedSmem.offset0,0x4
